//
// Generated by NVIDIA NVVM Compiler
//
// Compiler Build ID: CL-36424714
// Cuda compilation tools, release 13.0, V13.0.88
// Based on NVVM 20.0.0
//

.version 9.0
.target sm_100
.address_size 64

	// .globl	_Z12add_n_kernelPijm

.visible .entry _Z12add_n_kernelPijm(
	.param .u64 .ptr .align 1 _Z12add_n_kernelPijm_param_0,
	.param .u32 _Z12add_n_kernelPijm_param_1,
	.param .u64 _Z12add_n_kernelPijm_param_2
)
{
	.reg .pred 	%p<5>;
	.reg .b32 	%r<10>;
	.reg .b64 	%rd<11>;

	ld.param.u64 	%rd6, [_Z12add_n_kernelPijm_param_0];
	ld.param.u32 	%r2, [_Z12add_n_kernelPijm_param_1];
	ld.param.u64 	%rd7, [_Z12add_n_kernelPijm_param_2];
	mov.u32 	%r3, %ctaid.x;
	mov.u32 	%r4, %ntid.x;
	mov.u32 	%r5, %tid.x;
	mad.lo.s32 	%r6, %r3, %r4, %r5;
	cvt.u64.u32 	%rd10, %r6;
	mov.u32 	%r7, %nctaid.x;
	mul.lo.s32 	%r1, %r4, %r7;
	setp.le.u64 	%p1, %rd7, %rd10;
	setp.eq.s32 	%p2, %r2, 0;
	or.pred  	%p3, %p1, %p2;
	@%p3 bra 	$L__BB0_3;
	cvt.u64.u32 	%rd2, %r1;
	cvta.to.global.u64 	%rd3, %rd6;
$L__BB0_2:
	shl.b64 	%rd8, %rd10, 2;
	add.s64 	%rd9, %rd3, %rd8;
	ld.global.u32 	%r8, [%rd9];
	add.s32 	%r9, %r2, %r8;
	st.global.u32 	[%rd9], %r9;
	add.s64 	%rd10, %rd10, %rd2;
	setp.lt.u64 	%p4, %rd10, %rd7;
	@%p4 bra 	$L__BB0_2;
$L__BB0_3:
	ret;

}


// ===== COMPILED SASS (sm_100) =====

	.target	sm_100

	.elftype	@"ET_EXEC"


//--------------------- .note.nv.tkinfo           --------------------------
	.section	.note.nv.tkinfo,"",@"SHT_NOTE"
	.sectionflags	@"SHF_NOTE_NV_TKINFO"
	.tkinfo
        /*0018*/ 	.word	0x00000002
        /*0030*/ 	.string	""
        /*0030*/ 	.string	"ptxas"
        /*0030*/ 	.string	"Cuda compilation tools, release 13.0, V13.0.88"
        /*0030*/ 	.string	"Build cuda_13.0.r13.0/compiler.36424714_0"
        /*0030*/ 	.string	"-arch sm_100 -m 64 "



//--------------------- .note.nv.cuinfo           --------------------------
	.section	.note.nv.cuinfo,"",@"SHT_NOTE"
	.sectionflags	@"SHF_NOTE_NV_CUINFO"
        /*0018*/ 	.short	0x0002
        /*001a*/ 	.short	0x0064
        /*001c*/ 	.short	0x0082
	.zero		2


//--------------------- .nv.info                  --------------------------
	.section	.nv.info,"",@"SHT_CUDA_INFO"
	.align	4


	//----- nvinfo : EIATTR_REGCOUNT
	.align		4
        /*0000*/ 	.byte	0x04, 0x2f
        /*0002*/ 	.short	(.L_1 - .L_0)
	.align		4
.L_0:
        /*0004*/ 	.word	index@(_Z12add_n_kernelPijm)
        /*0008*/ 	.word	0x0000000a


	//----- nvinfo : EIATTR_FRAME_SIZE
	.align		4
.L_1:
        /*000c*/ 	.byte	0x04, 0x11
        /*000e*/ 	.short	(.L_3 - .L_2)
	.align		4
.L_2:
        /*0010*/ 	.word	index@(_Z12add_n_kernelPijm)
        /*0014*/ 	.word	0x00000000


	//----- nvinfo : EIATTR_MIN_STACK_SIZE
	.align		4
.L_3:
        /*0018*/ 	.byte	0x04, 0x12
        /*001a*/ 	.short	(.L_5 - .L_4)
	.align		4
.L_4:
        /*001c*/ 	.word	index@(_Z12add_n_kernelPijm)
        /*0020*/ 	.word	0x00000000
.L_5:


//--------------------- .nv.compat                --------------------------
	.section	.nv.compat,"",@"SHT_CUDA_COMPAT_INFO"
	.align	4
        /*0000*/ 	.byte	0x02, 0x09, 0x00, 0x00, 0x02, 0x02, 0x01, 0x00, 0x02, 0x05, 0x05, 0x00, 0x03, 0x07, 0x01, 0x01
        /*0010*/ 	.byte	0x02, 0x03, 0x00, 0x00, 0x02, 0x06, 0x01, 0x00, 0x04, 0x0b, 0x08, 0x00, 0x09, 0x00, 0x00, 0x00
        /*0020*/ 	.byte	0x00, 0x00, 0x00, 0x00


//--------------------- .nv.info._Z12add_n_kernelPijm --------------------------
	.section	.nv.info._Z12add_n_kernelPijm,"",@"SHT_CUDA_INFO"
	.sectionflags	@""
	.align	4


	//----- nvinfo : EIATTR_CUDA_API_VERSION
	.align		4
        /*0000*/ 	.byte	0x04, 0x37
        /*0002*/ 	.short	(.L_7 - .L_6)
.L_6:
        /*0004*/ 	.word	0x00000082


	//----- nvinfo : EIATTR_KPARAM_INFO
	.align		4
.L_7:
        /*0008*/ 	.byte	0x04, 0x17
        /*000a*/ 	.short	(.L_9 - .L_8)
.L_8:
        /*000c*/ 	.word	0x00000000
        /*0010*/ 	.short	0x0002
        /*0012*/ 	.short	0x0010
        /*0014*/ 	.byte	0x00, 0xf0, 0x21, 0x00


	//----- nvinfo : EIATTR_KPARAM_INFO
	.align		4
.L_9:
        /*0018*/ 	.byte	0x04, 0x17
        /*001a*/ 	.short	(.L_11 - .L_10)
.L_10:
        /*001c*/ 	.word	0x00000000
        /*0020*/ 	.short	0x0001
        /*0022*/ 	.short	0x0008
        /*0024*/ 	.byte	0x00, 0xf0, 0x11, 0x00


	//----- nvinfo : EIATTR_KPARAM_INFO
	.align		4
.L_11:
        /*0028*/ 	.byte	0x04, 0x17
        /*002a*/ 	.short	(.L_13 - .L_12)
.L_12:
        /*002c*/ 	.word	0x00000000
        /*0030*/ 	.short	0x0000
        /*0032*/ 	.short	0x0000
        /*0034*/ 	.byte	0x00, 0xf5, 0x21, 0x00


	//----- nvinfo : EIATTR_SPARSE_MMA_MASK
	.align		4
.L_13:
        /*0038*/ 	.byte	0x03, 0x50
        /*003a*/ 	.short	0x0000


	//----- nvinfo : EIATTR_MAXREG_COUNT
	.align		4
        /*003c*/ 	.byte	0x03, 0x1b
        /*003e*/ 	.short	0x00ff


	//----- nvinfo : EIATTR_MERCURY_ISA_VERSION
	.align		4
        /*0040*/ 	.byte	0x03, 0x5f
        /*0042*/ 	.short	0x0101


	//----- nvinfo : EIATTR_VRC_CTA_INIT_COUNT
	.align		4
        /*0044*/ 	.byte	0x02, 0x4a
	.zero		1
	.zero		1


	//----- nvinfo : EIATTR_EXIT_INSTR_OFFSETS
	.align		4
        /*0048*/ 	.byte	0x04, 0x1c
        /*004a*/ 	.short	(.L_15 - .L_14)


	//   ....[0]....
.L_14:
        /*004c*/ 	.word	0x000000c0


	//   ....[1]....
        /*0050*/ 	.word	0x000001b0


	//----- nvinfo : EIATTR_CRS_STACK_SIZE
	.align		4
.L_15:
        /*0054*/ 	.byte	0x04, 0x1e
        /*0056*/ 	.short	(.L_17 - .L_16)
.L_16:
        /*0058*/ 	.word	0x00000000


	//----- nvinfo : EIATTR_CBANK_PARAM_SIZE
	.align		4
.L_17:
        /*005c*/ 	.byte	0x03, 0x19
        /*005e*/ 	.short	0x0018


	//----- nvinfo : EIATTR_PARAM_CBANK
	.align		4
        /*0060*/ 	.byte	0x04, 0x0a
        /*0062*/ 	.short	(.L_19 - .L_18)
	.align		4
.L_18:
        /*0064*/ 	.word	index@(.nv.constant0._Z12add_n_kernelPijm)
        /*0068*/ 	.short	0x0380
        /*006a*/ 	.short	0x0018


	//----- nvinfo : EIATTR_SW_WAR
	.align		4
.L_19:
        /*006c*/ 	.byte	0x04, 0x36
        /*006e*/ 	.short	(.L_21 - .L_20)
.L_20:
        /*0070*/ 	.word	0x00000008
.L_21:


//--------------------- .nv.callgraph             --------------------------
	.section	.nv.callgraph,"",@"SHT_CUDA_CALLGRAPH"
	.align	4
	.sectionentsize	8
	.align		4
        /*0000*/ 	.word	0x00000000
	.align		4
        /*0004*/ 	.word	0xffffffff
	.align		4
        /*0008*/ 	.word	0x00000000
	.align		4
        /*000c*/ 	.word	0xfffffffe
	.align		4
        /*0010*/ 	.word	0x00000000
	.align		4
        /*0014*/ 	.word	0xfffffffd
	.align		4
        /*0018*/ 	.word	0x00000000
	.align		4
        /*001c*/ 	.word	0xfffffffc


//--------------------- .text._Z12add_n_kernelPijm --------------------------
	.section	.text._Z12add_n_kernelPijm,"ax",@progbits
	.align	128
        .global         _Z12add_n_kernelPijm
        .type           _Z12add_n_kernelPijm,@function
        .size           _Z12add_n_kernelPijm,(.L_x_2 - _Z12add_n_kernelPijm)
        .other          _Z12add_n_kernelPijm,@"STO_CUDA_ENTRY STV_DEFAULT"
_Z12add_n_kernelPijm:
.text._Z12add_n_kernelPijm:
[----:B------:R-:W-:Y:S01]  /*0000*/  LDC R1, c[0x0][0x37c] ;  /* 0x0000df00ff017b82 */ /* 0x000fe20000000800 */
[----:B------:R-:W0:Y:S07]  /*0010*/  S2R R3, SR_TID.X ;  /* 0x0000000000037919 */ /* 0x000e2e0000002100 */
[----:B------:R-:W0:Y:S01]  /*0020*/  S2UR UR4, SR_CTAID.X ;  /* 0x00000000000479c3 */ /* 0x000e220000002500 */
[----:B------:R-:W1:Y:S01]  /*0030*/  LDCU UR6, c[0x0][0x388] ;  /* 0x00007100ff0677ac */ /* 0x000e620008000800 */
[----:B------:R-:W2:Y:S06]  /*0040*/  LDCU.64 UR8, c[0x0][0x390] ;  /* 0x00007200ff0877ac */ /* 0x000eac0008000a00 */
[----:B------:R-:W0:Y:S01]  /*0050*/  LDC R4, c[0x0][0x360] ;  /* 0x0000d800ff047b82 */ /* 0x000e220000000800 */
[----:B------:R-:W3:Y:S01]  /*0060*/  LDCU UR5, c[0x0][0x370] ;  /* 0x00006e00ff0577ac */ /* 0x000ee20008000800 */
[----:B-1----:R-:W-:Y:S01]  /*0070*/  ISETP.NE.AND P0, PT, RZ, UR6, PT ;  /* 0x00000006ff007c0c */ /* 0x002fe2000bf05270 */
[----:B0-----:R-:W-:-:S02]  /*0080*/  IMAD R0, R4, UR4, R3 ;  /* 0x0000000404007c24 */ /* 0x001fc4000f8e0203 */
[----:B---3--:R-:W-:-:S03]  /*0090*/  IMAD R4, R4, UR5, RZ ;  /* 0x0000000504047c24 */ /* 0x008fc6000f8e02ff */
[----:B--2---:R-:W-:-:S04]  /*00a0*/  ISETP.GE.U32.AND P1, PT, R0, UR8, PT ;  /* 0x0000000800007c0c */ /* 0x004fc8000bf26070 */
[----:B------:R-:W-:-:S13]  /*00b0*/  ISETP.GE.U32.OR.EX P0, PT, RZ, UR9, !P0, P1 ;  /* 0x00000009ff007c0c */ /* 0x000fda000c706510 */
[----:B------:R-:W-:Y:S05]  /*00c0*/  @P0 EXIT ;  /* 0x000000000000094d */ /* 0x000fea0003800000 */
[----:B------:R-:W-:Y:S01]  /*00d0*/  IMAD.MOV.U32 R7, RZ, RZ, R0 ;  /* 0x000000ffff077224 */ /* 0x000fe200078e0000 */
[----:B------:R-:W0:Y:S01]  /*00e0*/  LDCU.64 UR4, c[0x0][0x358] ;  /* 0x00006b00ff0477ac */ /* 0x000e220008000a00 */
[----:B------:R-:W-:Y:S01]  /*00f0*/  IMAD.MOV.U32 R6, RZ, RZ, RZ ;  /* 0x000000ffff067224 */ /* 0x000fe200078e00ff */
[----:B------:R-:W1:Y:S06]  /*0100*/  LDCU.64 UR10, c[0x0][0x380] ;  /* 0x00007000ff0a77ac */ /* 0x000e6c0008000a00 */
.L_x_0:
[----:B-12---:R-:W-:-:S04]  /*0110*/  LEA R2, P0, R7, UR10, 0x2 ;  /* 0x0000000a07027c11 */ /* 0x006fc8000f8010ff */
[----:B------:R-:W-:-:S05]  /*0120*/  LEA.HI.X R3, R7, UR11, R6, 0x2, P0 ;  /* 0x0000000b07037c11 */ /* 0x000fca00080f1406 */
[----:B0-----:R-:W2:Y:S01]  /*0130*/  LDG.E R0, desc[UR4][R2.64] ;  /* 0x0000000402007981 */ /* 0x001ea2000c1e1900 */
[----:B------:R-:W-:-:S05]  /*0140*/  IADD3 R7, P0, PT, R4, R7, RZ ;  /* 0x0000000704077210 */ /* 0x000fca0007f1e0ff */
[----:B------:R-:W-:Y:S01]  /*0150*/  IMAD.X R6, RZ, RZ, R6, P0 ;  /* 0x000000ffff067224 */ /* 0x000fe200000e0606 */
[----:B------:R-:W-:-:S04]  /*0160*/  ISETP.GE.U32.AND P0, PT, R7, UR8, PT ;  /* 0x0000000807007c0c */ /* 0x000fc8000bf06070 */
[----:B------:R-:W-:Y:S01]  /*0170*/  ISETP.GE.U32.AND.EX P0, PT, R6, UR9, PT, P0 ;  /* 0x0000000906007c0c */ /* 0x000fe2000bf06100 */
[----:B--2---:R-:W-:-:S05]  /*0180*/  VIADD R5, R0, UR6 ;  /* 0x0000000600057c36 */ /* 0x004fca0008000000 */
[----:B------:R2:W-:Y:S07]  /*0190*/  STG.E desc[UR4][R2.64], R5 ;  /* 0x0000000502007986 */ /* 0x0005ee000c101904 */
[----:B------:R-:W-:Y:S05]  /*01a0*/  @!P0 BRA `(.L_x_0) ;  /* 0xfffffffc00d88947 */ /* 0x000fea000383ffff */
[----:B------:R-:W-:Y:S05]  /*01b0*/  EXIT ;  /* 0x000000000000794d */ /* 0x000fea0003800000 */
.L_x_1:
[----:B------:R-:W-:-:S00]  /*01c0*/  BRA `(.L_x_1) ;  /* 0xfffffffc00fc7947 */ /* 0x000fc0000383ffff */
[----:B------:R-:W-:-:S00]  /*01d0*/  NOP ;  /* 0x0000000000007918 */ /* 0x000fc00000000000 */
        /* <DEDUP_REMOVED lines=10> */
.L_x_2:


//--------------------- .nv.shared.reserved.0     --------------------------
	.section	.nv.shared.reserved.0,"aw",@nobits
	.weak		__nv_reservedSMEM_offset_0_alias
	.size		__nv_reservedSMEM_offset_0_alias, 0, 64
	.other		__nv_reservedSMEM_offset_0_alias,@"STO_CUDA_RESERVED_SHARED STV_DEFAULT"
__nv_reservedSMEM_offset_0_alias:
	.zero		0
	.zero		64


//--------------------- .nv.constant0._Z12add_n_kernelPijm --------------------------
	.section	.nv.constant0._Z12add_n_kernelPijm,"a",@progbits
	.sectionflags	@""
	.align	4
.nv.constant0._Z12add_n_kernelPijm:
	.zero		920


//--------------------- SYMBOLS --------------------------

	.type		.nv.reservedSmem.offset0,@object
	.size		.nv.reservedSmem.offset0,0x4
